	.headerflags	@"EF_CUDA_TEXMODE_UNIFIED EF_CUDA_64BIT_ADDRESS EF_CUDA_ACCELERATORS EF_CUDA_SM90 EF_CUDA_VIRTUAL_SM(EF_CUDA_SM90)"
	.elftype	@"ET_EXEC"


//--------------------- .nv.info                  --------------------------
	.section	.nv.info,"",@"SHT_CUDA_INFO"
	.align	4


	//----- nvinfo : EIATTR_REGCOUNT
	.align		4
        /*0000*/ 	.byte	0x04, 0x2f
        /*0002*/ 	.short	(.L_1 - .L_0)
	.align		4
.L_0:
        /*0004*/ 	.word	index@(triton_poi_fused_convolution_12)
        /*0008*/ 	.word	0x0000000c


	//----- nvinfo : EIATTR_MIN_STACK_SIZE
	.align		4
.L_1:
        /*000c*/ 	.byte	0x04, 0x12
        /*000e*/ 	.short	(.L_3 - .L_2)
	.align		4
.L_2:
        /*0010*/ 	.word	index@(triton_poi_fused_convolution_12)
        /*0014*/ 	.word	0x00000000


	//----- nvinfo : EIATTR_FRAME_SIZE
	.align		4
.L_3:
        /*0018*/ 	.byte	0x04, 0x11
        /*001a*/ 	.short	(.L_5 - .L_4)
	.align		4
.L_4:
        /*001c*/ 	.word	index@(triton_poi_fused_convolution_12)
        /*0020*/ 	.word	0x00000000


	//----- nvinfo : EIATTR_MIN_STACK_SIZE
	.align		4
.L_5:
        /*0024*/ 	.byte	0x04, 0x12
        /*0026*/ 	.short	(.L_7 - .L_6)
	.align		4
.L_6:
        /*0028*/ 	.word	index@(triton_poi_fused_convolution_12)
        /*002c*/ 	.word	0x00000000
.L_7:


//--------------------- .nv.info.triton_poi_fused_convolution_12 --------------------------
	.section	.nv.info.triton_poi_fused_convolution_12,"",@"SHT_CUDA_INFO"
	.sectionflags	@""
	.align	4


	//----- nvinfo : EIATTR_CUDA_API_VERSION
	.align		4
        /*0000*/ 	.byte	0x04, 0x37
        /*0002*/ 	.short	(.L_9 - .L_8)
.L_8:
        /*0004*/ 	.word	0x0000007c


	//----- nvinfo : EIATTR_KPARAM_INFO
	.align		4
.L_9:
        /*0008*/ 	.byte	0x04, 0x17
        /*000a*/ 	.short	(.L_11 - .L_10)
.L_10:
        /*000c*/ 	.word	0x00000000
        /*0010*/ 	.short	0x0002
        /*0012*/ 	.short	0x0010
        /*0014*/ 	.byte	0x00, 0xf0, 0x11, 0x00


	//----- nvinfo : EIATTR_KPARAM_INFO
	.align		4
.L_11:
        /*0018*/ 	.byte	0x04, 0x17
        /*001a*/ 	.short	(.L_13 - .L_12)
.L_12:
        /*001c*/ 	.word	0x00000000
        /*0020*/ 	.short	0x0001
        /*0022*/ 	.short	0x0008
        /*0024*/ 	.byte	0x00, 0xf4, 0x21, 0x00


	//----- nvinfo : EIATTR_KPARAM_INFO
	.align		4
.L_13:
        /*0028*/ 	.byte	0x04, 0x17
        /*002a*/ 	.short	(.L_15 - .L_14)
.L_14:
        /*002c*/ 	.word	0x00000000
        /*0030*/ 	.short	0x0000
        /*0032*/ 	.short	0x0000
        /*0034*/ 	.byte	0x00, 0xf4, 0x21, 0x00


	//----- nvinfo : EIATTR_SPARSE_MMA_MASK
	.align		4
.L_15:
        /*0038*/ 	.byte	0x03, 0x50
        /*003a*/ 	.short	0x0000


	//----- nvinfo : EIATTR_MAXREG_COUNT
	.align		4
        /*003c*/ 	.byte	0x03, 0x1b
        /*003e*/ 	.short	0x00ff


	//----- nvinfo : EIATTR_EXIT_INSTR_OFFSETS
	.align		4
        /*0040*/ 	.byte	0x04, 0x1c
        /*0042*/ 	.short	(.L_17 - .L_16)


	//   ....[0]....
.L_16:
        /*0044*/ 	.word	0x00000180


	//   ....[1]....
        /*0048*/ 	.word	0x000001a0


	//----- nvinfo : EIATTR_REQNTID
	.align		4
.L_17:
        /*004c*/ 	.byte	0x04, 0x10
        /*004e*/ 	.short	(.L_19 - .L_18)
.L_18:
        /*0050*/ 	.word	0x00000080
        /*0054*/ 	.word	0x00000001
        /*0058*/ 	.word	0x00000001


	//----- nvinfo : EIATTR_CBANK_PARAM_SIZE
	.align		4
.L_19:
        /*005c*/ 	.byte	0x03, 0x19
        /*005e*/ 	.short	0x0014


	//----- nvinfo : EIATTR_PARAM_CBANK
	.align		4
        /*0060*/ 	.byte	0x04, 0x0a
        /*0062*/ 	.short	(.L_21 - .L_20)
	.align		4
.L_20:
        /*0064*/ 	.word	index@(.nv.constant0.triton_poi_fused_convolution_12)
        /*0068*/ 	.short	0x0210
        /*006a*/ 	.short	0x0014


	//----- nvinfo : EIATTR_SW_WAR
	.align		4
.L_21:
        /*006c*/ 	.byte	0x04, 0x36
        /*006e*/ 	.short	(.L_23 - .L_22)
.L_22:
        /*0070*/ 	.word	0x00000008
.L_23:


//--------------------- .nv.callgraph             --------------------------
	.section	.nv.callgraph,"",@"SHT_CUDA_CALLGRAPH"
	.align	4
	.sectionentsize	8
	.align		4
        /*0000*/ 	.word	0x00000000
	.align		4
        /*0004*/ 	.word	0xffffffff
	.align		4
        /*0008*/ 	.word	0x00000000
	.align		4
        /*000c*/ 	.word	0xfffffffe
	.align		4
        /*0010*/ 	.word	0x00000000
	.align		4
        /*0014*/ 	.word	0xfffffffd
	.align		4
        /*0018*/ 	.word	0x00000000
	.align		4
        /*001c*/ 	.word	0xfffffffc


//--------------------- .text.triton_poi_fused_convolution_12 --------------------------
	.section	.text.triton_poi_fused_convolution_12,"ax",@progbits
	.align	128
        .global         triton_poi_fused_convolution_12
        .type           triton_poi_fused_convolution_12,@function
        .size           triton_poi_fused_convolution_12,(.L_x_1 - triton_poi_fused_convolution_12)
        .other          triton_poi_fused_convolution_12,@"STO_CUDA_ENTRY STV_DEFAULT"
triton_poi_fused_convolution_12:
.text.triton_poi_fused_convolution_12:
[----:B------:R-:W0:Y:S02]  /*0000*/  LDC R1, c[0x0][0x28] ;  /* 0x00000a00ff017b82 */ /* 0x000e240000000800 */
[----:B------:R-:W1:Y:S01]  /*0010*/  S2R R0, SR_TID.X ;  /* 0x0000000000007919 */ /* 0x000e620000002100 */
[----:B------:R-:W2:Y:S01]  /*0020*/  LDC.64 R4, c[0x0][0x218] ;  /* 0x00008600ff047b82 */ /* 0x000ea20000000a00 */
[----:B------:R-:W-:Y:S01]  /*0030*/  ULDC.64 UR4, c[0x0][0x208] ;  /* 0x0000820000047ab9 */ /* 0x000fe20000000a00 */
[----:B------:R-:W3:Y:S01]  /*0040*/  S2R R7, SR_CTAID.X ;  /* 0x0000000000077919 */ /* 0x000ee20000002500 */
[----:B-1----:R-:W-:Y:S02]  /*0050*/  LOP3.LUT R0, R0, 0x7f, RZ, 0xc0, !PT ;  /* 0x0000007f00007812 */ /* 0x002fe400078ec0ff */
[----:B---3--:R-:W-:-:S03]  /*0060*/  SHF.R.S32.HI R2, RZ, 0x18, R7 ;  /* 0x00000018ff027819 */ /* 0x008fc60000011407 */
[----:B------:R-:W-:Y:S01]  /*0070*/  IMAD R7, R7, 0x80, R0 ;  /* 0x0000008007077824 */ /* 0x000fe200078e0200 */
[----:B------:R-:W-:Y:S02]  /*0080*/  SGXT R0, R2, 0x1 ;  /* 0x000000010200781a */ /* 0x000fe40000000200 */
[----:B------:R-:W1:Y:S02]  /*0090*/  LDC.64 R2, c[0x0][0x210] ;  /* 0x00008400ff027b82 */ /* 0x000e640000000a00 */
[----:B------:R-:W-:Y:S02]  /*00a0*/  ISETP.GE.AND P0, PT, R7, 0x100, PT ;  /* 0x000001000700780c */ /* 0x000fe40003f06270 */
[----:B------:R-:W-:-:S04]  /*00b0*/  LEA.HI R0, R0, R7, RZ, 0x2 ;  /* 0x0000000700007211 */ /* 0x000fc800078f10ff */
[--C-:B------:R-:W-:Y:S02]  /*00c0*/  SHF.R.S32.HI R6, RZ, 0x2, R0.reuse ;  /* 0x00000002ff067819 */ /* 0x100fe40000011400 */
[----:B------:R-:W-:Y:S01]  /*00d0*/  SHF.R.S32.HI R9, RZ, 0x1f, R0 ;  /* 0x0000001fff097819 */ /* 0x000fe20000011400 */
[----:B------:R-:W-:-:S03]  /*00e0*/  IMAD.MOV.U32 R0, RZ, RZ, RZ ;  /* 0x000000ffff007224 */ /* 0x000fc600078e00ff */
[----:B------:R-:W-:-:S04]  /*00f0*/  LEA.HI R9, R9, R6, RZ, 0x4 ;  /* 0x0000000609097211 */ /* 0x000fc800078f20ff */
[----:B------:R-:W-:-:S05]  /*0100*/  LOP3.LUT R9, R9, 0xfffffff0, RZ, 0xc0, !PT ;  /* 0xfffffff009097812 */ /* 0x000fca00078ec0ff */
[----:B------:R-:W-:Y:S02]  /*0110*/  IMAD.IADD R9, R6, 0x1, -R9 ;  /* 0x0000000106097824 */ /* 0x000fe400078e0a09 */
[----:B-1----:R-:W-:-:S04]  /*0120*/  IMAD.WIDE R2, R7, 0x4, R2 ;  /* 0x0000000407027825 */ /* 0x002fc800078e0202 */
[----:B------:R-:W-:Y:S01]  /*0130*/  IMAD.MOV.U32 R7, RZ, RZ, RZ ;  /* 0x000000ffff077224 */ /* 0x000fe200078e00ff */
[----:B------:R-:W3:Y:S01]  /*0140*/  @!P0 LDG.E R0, desc[UR4][R2.64] ;  /* 0x0000000402008981 */ /* 0x000ee2000c1e1900 */
[----:B--2---:R-:W-:-:S05]  /*0150*/  IMAD.WIDE R4, R9, 0x4, R4 ;  /* 0x0000000409047825 */ /* 0x004fca00078e0204 */
[----:B------:R-:W3:Y:S02]  /*0160*/  @!P0 LDG.E.EL R7, desc[UR4][R4.64] ;  /* 0x0000000404078981 */ /* 0x000ee4000c2e1900 */
[----:B---3--:R-:W-:Y:S01]  /*0170*/  FADD R7, R7, R0 ;  /* 0x0000000007077221 */ /* 0x008fe20000000000 */
[----:B------:R-:W-:Y:S06]  /*0180*/  @P0 EXIT ;  /* 0x000000000000094d */ /* 0x000fec0003800000 */
[----:B------:R-:W-:Y:S01]  /*0190*/  STG.E desc[UR4][R2.64], R7 ;  /* 0x0000000702007986 */ /* 0x000fe2000c101904 */
[----:B------:R-:W-:Y:S05]  /*01a0*/  EXIT ;  /* 0x000000000000794d */ /* 0x000fea0003800000 */
.L_x_0:
[----:B------:R-:W-:-:S00]  /*01b0*/  BRA `(.L_x_0) ;  /* 0xfffffffc00fc7947 */ /* 0x000fc0000383ffff */
[----:B------:R-:W-:-:S00]  /*01c0*/  NOP ;  /* 0x0000000000007918 */ /* 0x000fc00000000000 */
        /* <DEDUP_REMOVED lines=11> */
.L_x_1:


//--------------------- .nv.constant0.triton_poi_fused_convolution_12 --------------------------
	.section	.nv.constant0.triton_poi_fused_convolution_12,"a",@progbits
	.sectionflags	@""
	.align	4
.nv.constant0.triton_poi_fused_convolution_12:
	.zero		548
